//
// Generated by NVIDIA NVVM Compiler
//
// Compiler Build ID: CL-36424714
// Cuda compilation tools, release 13.0, V13.0.88
// Based on NVVM 20.0.0
//

.version 9.0
.target sm_100
.address_size 64

	// .globl	_Z16BasicConvolutionPKfPfi
.const .align 4 .b8 d_mask[20];
// _ZZ16BasicConvolutionPKfPfiE4tile has been demoted

.visible .entry _Z16BasicConvolutionPKfPfi(
	.param .u64 .ptr .align 1 _Z16BasicConvolutionPKfPfi_param_0,
	.param .u64 .ptr .align 1 _Z16BasicConvolutionPKfPfi_param_1,
	.param .u32 _Z16BasicConvolutionPKfPfi_param_2
)
{
	.reg .pred 	%p<6>;
	.reg .b32 	%r<11>;
	.reg .b32 	%f<28>;
	.reg .b64 	%rd<11>;
	// demoted variable
	.shared .align 4 .b8 _ZZ16BasicConvolutionPKfPfiE4tile[80];
	ld.param.u64 	%rd4, [_Z16BasicConvolutionPKfPfi_param_0];
	ld.param.u64 	%rd3, [_Z16BasicConvolutionPKfPfi_param_1];
	ld.param.u32 	%r4, [_Z16BasicConvolutionPKfPfi_param_2];
	cvta.to.global.u64 	%rd1, %rd4;
	mov.u32 	%r1, %tid.x;
	mov.u32 	%r5, %ctaid.x;
	shl.b32 	%r6, %r5, 4;
	add.s32 	%r2, %r6, %r1;
	setp.ge.s32 	%p1, %r2, %r4;
	mul.wide.s32 	%rd5, %r2, 4;
	add.s64 	%rd2, %rd1, %rd5;
	mov.f32 	%f25, 0f00000000;
	@%p1 bra 	$L__BB0_2;
	ld.global.nc.f32 	%f25, [%rd2];
$L__BB0_2:
	shl.b32 	%r7, %r1, 2;
	mov.u32 	%r8, _ZZ16BasicConvolutionPKfPfiE4tile;
	add.s32 	%r3, %r8, %r7;
	st.shared.f32 	[%r3+8], %f25;
	setp.gt.u32 	%p2, %r1, 1;
	@%p2 bra 	$L__BB0_8;
	setp.lt.s32 	%p3, %r2, 2;
	mov.f32 	%f26, 0f00000000;
	@%p3 bra 	$L__BB0_5;
	add.s32 	%r9, %r2, -2;
	mul.wide.u32 	%rd6, %r9, 4;
	add.s64 	%rd7, %rd1, %rd6;
	ld.global.nc.f32 	%f26, [%rd7];
$L__BB0_5:
	st.shared.f32 	[%r3], %f26;
	add.s32 	%r10, %r2, 16;
	setp.ge.s32 	%p4, %r10, %r4;
	mov.f32 	%f27, 0f00000000;
	@%p4 bra 	$L__BB0_7;
	ld.global.nc.f32 	%f27, [%rd2+64];
$L__BB0_7:
	st.shared.f32 	[%r3+72], %f27;
$L__BB0_8:
	setp.ge.s32 	%p5, %r2, %r4;
	bar.sync 	0;
	@%p5 bra 	$L__BB0_10;
	ld.const.f32 	%f10, [d_mask];
	ld.shared.f32 	%f11, [%r3];
	fma.rn.f32 	%f12, %f10, %f11, 0f00000000;
	ld.const.f32 	%f13, [d_mask+4];
	ld.shared.f32 	%f14, [%r3+4];
	fma.rn.f32 	%f15, %f13, %f14, %f12;
	ld.const.f32 	%f16, [d_mask+8];
	ld.shared.f32 	%f17, [%r3+8];
	fma.rn.f32 	%f18, %f16, %f17, %f15;
	ld.const.f32 	%f19, [d_mask+12];
	ld.shared.f32 	%f20, [%r3+12];
	fma.rn.f32 	%f21, %f19, %f20, %f18;
	ld.const.f32 	%f22, [d_mask+16];
	ld.shared.f32 	%f23, [%r3+16];
	fma.rn.f32 	%f24, %f22, %f23, %f21;
	cvta.to.global.u64 	%rd8, %rd3;
	add.s64 	%rd10, %rd8, %rd5;
	st.global.f32 	[%rd10], %f24;
$L__BB0_10:
	ret;

}


// ===== COMPILED SASS (sm_100) =====

	.target	sm_100

	.elftype	@"ET_EXEC"


//--------------------- .note.nv.tkinfo           --------------------------
	.section	.note.nv.tkinfo,"",@"SHT_NOTE"
	.sectionflags	@"SHF_NOTE_NV_TKINFO"
	.tkinfo
        /*0018*/ 	.word	0x00000002
        /*0030*/ 	.string	""
        /*0030*/ 	.string	"ptxas"
        /*0030*/ 	.string	"Cuda compilation tools, release 13.0, V13.0.88"
        /*0030*/ 	.string	"Build cuda_13.0.r13.0/compiler.36424714_0"
        /*0030*/ 	.string	"-arch sm_100 -m 64 "



//--------------------- .note.nv.cuinfo           --------------------------
	.section	.note.nv.cuinfo,"",@"SHT_NOTE"
	.sectionflags	@"SHF_NOTE_NV_CUINFO"
        /*0018*/ 	.short	0x0002
        /*001a*/ 	.short	0x0064
        /*001c*/ 	.short	0x0082
	.zero		2


//--------------------- .nv.info                  --------------------------
	.section	.nv.info,"",@"SHT_CUDA_INFO"
	.align	4


	//----- nvinfo : EIATTR_REGCOUNT
	.align		4
        /*0000*/ 	.byte	0x04, 0x2f
        /*0002*/ 	.short	(.L_2 - .L_1)
	.align		4
.L_1:
        /*0004*/ 	.word	index@(_Z16BasicConvolutionPKfPfi)
        /*0008*/ 	.word	0x00000012


	//----- nvinfo : EIATTR_FRAME_SIZE
	.align		4
.L_2:
        /*000c*/ 	.byte	0x04, 0x11
        /*000e*/ 	.short	(.L_4 - .L_3)
	.align		4
.L_3:
        /*0010*/ 	.word	index@(_Z16BasicConvolutionPKfPfi)
        /*0014*/ 	.word	0x00000000


	//----- nvinfo : EIATTR_MIN_STACK_SIZE
	.align		4
.L_4:
        /*0018*/ 	.byte	0x04, 0x12
        /*001a*/ 	.short	(.L_6 - .L_5)
	.align		4
.L_5:
        /*001c*/ 	.word	index@(_Z16BasicConvolutionPKfPfi)
        /*0020*/ 	.word	0x00000000
.L_6:


//--------------------- .nv.compat                --------------------------
	.section	.nv.compat,"",@"SHT_CUDA_COMPAT_INFO"
	.align	4
        /*0000*/ 	.byte	0x02, 0x09, 0x00, 0x00, 0x02, 0x02, 0x01, 0x00, 0x02, 0x05, 0x05, 0x00, 0x03, 0x07, 0x01, 0x01
        /*0010*/ 	.byte	0x02, 0x03, 0x00, 0x00, 0x02, 0x06, 0x01, 0x00, 0x04, 0x0b, 0x08, 0x00, 0x09, 0x00, 0x00, 0x00
        /*0020*/ 	.byte	0x00, 0x00, 0x00, 0x00


//--------------------- .nv.info._Z16BasicConvolutionPKfPfi --------------------------
	.section	.nv.info._Z16BasicConvolutionPKfPfi,"",@"SHT_CUDA_INFO"
	.sectionflags	@""
	.align	4


	//----- nvinfo : EIATTR_CUDA_API_VERSION
	.align		4
        /*0000*/ 	.byte	0x04, 0x37
        /*0002*/ 	.short	(.L_8 - .L_7)
.L_7:
        /*0004*/ 	.word	0x00000082


	//----- nvinfo : EIATTR_KPARAM_INFO
	.align		4
.L_8:
        /*0008*/ 	.byte	0x04, 0x17
        /*000a*/ 	.short	(.L_10 - .L_9)
.L_9:
        /*000c*/ 	.word	0x00000000
        /*0010*/ 	.short	0x0002
        /*0012*/ 	.short	0x0010
        /*0014*/ 	.byte	0x00, 0xf0, 0x11, 0x00


	//----- nvinfo : EIATTR_KPARAM_INFO
	.align		4
.L_10:
        /*0018*/ 	.byte	0x04, 0x17
        /*001a*/ 	.short	(.L_12 - .L_11)
.L_11:
        /*001c*/ 	.word	0x00000000
        /*0020*/ 	.short	0x0001
        /*0022*/ 	.short	0x0008
        /*0024*/ 	.byte	0x00, 0xf5, 0x21, 0x00


	//----- nvinfo : EIATTR_KPARAM_INFO
	.align		4
.L_12:
        /*0028*/ 	.byte	0x04, 0x17
        /*002a*/ 	.short	(.L_14 - .L_13)
.L_13:
        /*002c*/ 	.word	0x00000000
        /*0030*/ 	.short	0x0000
        /*0032*/ 	.short	0x0000
        /*0034*/ 	.byte	0x00, 0xf5, 0x21, 0x00


	//----- nvinfo : EIATTR_SPARSE_MMA_MASK
	.align		4
.L_14:
        /*0038*/ 	.byte	0x03, 0x50
        /*003a*/ 	.short	0x0000


	//----- nvinfo : EIATTR_MAXREG_COUNT
	.align		4
        /*003c*/ 	.byte	0x03, 0x1b
        /*003e*/ 	.short	0x00ff


	//----- nvinfo : EIATTR_NUM_BARRIERS
	.align		4
        /*0040*/ 	.byte	0x02, 0x4c
        /*0042*/ 	.byte	0x01
	.zero		1


	//----- nvinfo : EIATTR_MERCURY_ISA_VERSION
	.align		4
        /*0044*/ 	.byte	0x03, 0x5f
        /*0046*/ 	.short	0x0101


	//----- nvinfo : EIATTR_VRC_CTA_INIT_COUNT
	.align		4
        /*0048*/ 	.byte	0x02, 0x4a
	.zero		1
	.zero		1


	//----- nvinfo : EIATTR_EXIT_INSTR_OFFSETS
	.align		4
        /*004c*/ 	.byte	0x04, 0x1c
        /*004e*/ 	.short	(.L_16 - .L_15)


	//   ....[0]....
.L_15:
        /*0050*/ 	.word	0x00000200


	//   ....[1]....
        /*0054*/ 	.word	0x00000300


	//----- nvinfo : EIATTR_CRS_STACK_SIZE
	.align		4
.L_16:
        /*0058*/ 	.byte	0x04, 0x1e
        /*005a*/ 	.short	(.L_18 - .L_17)
.L_17:
        /*005c*/ 	.word	0x00000000


	//----- nvinfo : EIATTR_CBANK_PARAM_SIZE
	.align		4
.L_18:
        /*0060*/ 	.byte	0x03, 0x19
        /*0062*/ 	.short	0x0014


	//----- nvinfo : EIATTR_PARAM_CBANK
	.align		4
        /*0064*/ 	.byte	0x04, 0x0a
        /*0066*/ 	.short	(.L_20 - .L_19)
	.align		4
.L_19:
        /*0068*/ 	.word	index@(.nv.constant0._Z16BasicConvolutionPKfPfi)
        /*006c*/ 	.short	0x0380
        /*006e*/ 	.short	0x0014


	//----- nvinfo : EIATTR_SW_WAR
	.align		4
.L_20:
        /*0070*/ 	.byte	0x04, 0x36
        /*0072*/ 	.short	(.L_22 - .L_21)
.L_21:
        /*0074*/ 	.word	0x00000008
.L_22:


//--------------------- .nv.callgraph             --------------------------
	.section	.nv.callgraph,"",@"SHT_CUDA_CALLGRAPH"
	.align	4
	.sectionentsize	8
	.align		4
        /*0000*/ 	.word	0x00000000
	.align		4
        /*0004*/ 	.word	0xffffffff
	.align		4
        /*0008*/ 	.word	0x00000000
	.align		4
        /*000c*/ 	.word	0xfffffffe
	.align		4
        /*0010*/ 	.word	0x00000000
	.align		4
        /*0014*/ 	.word	0xfffffffd
	.align		4
        /*0018*/ 	.word	0x00000000
	.align		4
        /*001c*/ 	.word	0xfffffffc


//--------------------- .nv.constant3             --------------------------
	.section	.nv.constant3,"a",@progbits
	.align	4
.nv.constant3:
	.type		d_mask,@object
	.size		d_mask,(.L_0 - d_mask)
d_mask:
	.zero		20
.L_0:


//--------------------- .text._Z16BasicConvolutionPKfPfi --------------------------
	.section	.text._Z16BasicConvolutionPKfPfi,"ax",@progbits
	.align	128
        .global         _Z16BasicConvolutionPKfPfi
        .type           _Z16BasicConvolutionPKfPfi,@function
        .size           _Z16BasicConvolutionPKfPfi,(.L_x_3 - _Z16BasicConvolutionPKfPfi)
        .other          _Z16BasicConvolutionPKfPfi,@"STO_CUDA_ENTRY STV_DEFAULT"
_Z16BasicConvolutionPKfPfi:
.text._Z16BasicConvolutionPKfPfi:
[----:B------:R-:W-:Y:S01]  /*0000*/  LDC R1, c[0x0][0x37c] ;  /* 0x0000df00ff017b82 */ /* 0x000fe20000000800 */
[----:B------:R-:W0:Y:S01]  /*0010*/  S2R R6, SR_TID.X ;  /* 0x0000000000067919 */ /* 0x000e220000002100 */
[----:B------:R-:W1:Y:S06]  /*0020*/  LDCU UR8, c[0x0][0x390] ;  /* 0x00007200ff0877ac */ /* 0x000e6c0008000800 */
[----:B------:R-:W2:Y:S01]  /*0030*/  LDC.64 R4, c[0x0][0x380] ;  /* 0x0000e000ff047b82 */ /* 0x000ea20000000a00 */
[----:B------:R-:W-:Y:S01]  /*0040*/  HFMA2 R0, -RZ, RZ, 0, 0 ;  /* 0x00000000ff007431 */ /* 0x000fe200000001ff */
[----:B------:R-:W0:Y:S01]  /*0050*/  S2R R7, SR_CTAID.X ;  /* 0x0000000000077919 */ /* 0x000e220000002500 */
[----:B------:R-:W3:Y:S01]  /*0060*/  LDCU.64 UR6, c[0x0][0x358] ;  /* 0x00006b00ff0677ac */ /* 0x000ee20008000a00 */
[----:B0-----:R-:W-:-:S04]  /*0070*/  LEA R7, R7, R6, 0x4 ;  /* 0x0000000607077211 */ /* 0x001fc800078e20ff */
[C---:B-1----:R-:W-:Y:S01]  /*0080*/  ISETP.GE.AND P0, PT, R7.reuse, UR8, PT ;  /* 0x0000000807007c0c */ /* 0x042fe2000bf06270 */
[----:B--2---:R-:W-:-:S12]  /*0090*/  IMAD.WIDE R2, R7, 0x4, R4 ;  /* 0x0000000407027825 */ /* 0x004fd800078e0204 */
[----:B---3--:R-:W2:Y:S01]  /*00a0*/  @!P0 LDG.E.CONSTANT R0, desc[UR6][R2.64] ;  /* 0x0000000602008981 */ /* 0x008ea2000c1e9900 */
[----:B------:R-:W0:Y:S01]  /*00b0*/  S2UR UR5, SR_CgaCtaId ;  /* 0x00000000000579c3 */ /* 0x000e220000008800 */
[----:B------:R-:W-:Y:S01]  /*00c0*/  UMOV UR4, 0x400 ;  /* 0x0000040000047882 */ /* 0x000fe20000000000 */
[----:B------:R-:W-:Y:S01]  /*00d0*/  ISETP.GT.U32.AND P1, PT, R6, 0x1, PT ;  /* 0x000000010600780c */ /* 0x000fe20003f24070 */
[----:B------:R-:W-:Y:S01]  /*00e0*/  BSSY.RECONVERGENT B0, `(.L_x_0) ;  /* 0x0000010000007945 */ /* 0x000fe20003800200 */
[----:B0-----:R-:W-:-:S06]  /*00f0*/  ULEA UR4, UR5, UR4, 0x18 ;  /* 0x0000000405047291 */ /* 0x001fcc000f8ec0ff */
[----:B------:R-:W-:-:S05]  /*0100*/  LEA R9, R6, UR4, 0x2 ;  /* 0x0000000406097c11 */ /* 0x000fca000f8e10ff */
[----:B--2---:R0:W-:Y:S01]  /*0110*/  STS [R9+0x8], R0 ;  /* 0x0000080009007388 */ /* 0x0041e20000000800 */
[----:B------:R-:W-:Y:S05]  /*0120*/  @P1 BRA `(.L_x_1) ;  /* 0x00000000002c1947 */ /* 0x000fea0003800000 */
[C---:B------:R-:W-:Y:S02]  /*0130*/  ISETP.GE.AND P1, PT, R7.reuse, 0x2, PT ;  /* 0x000000020700780c */ /* 0x040fe40003f26270 */
[----:B0-----:R-:W-:Y:S02]  /*0140*/  IADD3 R0, PT, PT, R7, 0x10, RZ ;  /* 0x0000001007007810 */ /* 0x001fe40007ffe0ff */
[----:B------:R-:W-:Y:S02]  /*0150*/  MOV R6, RZ ;  /* 0x000000ff00067202 */ /* 0x000fe40000000f00 */
[----:B------:R-:W-:Y:S02]  /*0160*/  ISETP.GE.AND P2, PT, R0, UR8, PT ;  /* 0x0000000800007c0c */ /* 0x000fe4000bf46270 */
[----:B------:R-:W-:-:S05]  /*0170*/  MOV R0, RZ ;  /* 0x000000ff00007202 */ /* 0x000fca0000000f00 */
[----:B------:R-:W-:-:S05]  /*0180*/  @P1 IADD3 R11, PT, PT, R7, -0x2, RZ ;  /* 0xfffffffe070b1810 */ /* 0x000fca0007ffe0ff */
[----:B------:R-:W-:Y:S01]  /*0190*/  @P1 IMAD.WIDE.U32 R4, R11, 0x4, R4 ;  /* 0x000000040b041825 */ /* 0x000fe200078e0004 */
[----:B------:R-:W2:Y:S04]  /*01a0*/  @!P2 LDG.E.CONSTANT R6, desc[UR6][R2.64+0x40] ;  /* 0x000040060206a981 */ /* 0x000ea8000c1e9900 */
[----:B------:R-:W3:Y:S04]  /*01b0*/  @P1 LDG.E.CONSTANT R0, desc[UR6][R4.64] ;  /* 0x0000000604001981 */ /* 0x000ee8000c1e9900 */
[----:B--2---:R1:W-:Y:S04]  /*01c0*/  STS [R9+0x48], R6 ;  /* 0x0000480609007388 */ /* 0x0043e80000000800 */
[----:B---3--:R1:W-:Y:S02]  /*01d0*/  STS [R9], R0 ;  /* 0x0000000009007388 */ /* 0x0083e40000000800 */
.L_x_1:
[----:B------:R-:W-:Y:S05]  /*01e0*/  BSYNC.RECONVERGENT B0 ;  /* 0x0000000000007941 */ /* 0x000fea0003800200 */
.L_x_0:
[----:B------:R-:W-:Y:S06]  /*01f0*/  BAR.SYNC.DEFER_BLOCKING 0x0 ;  /* 0x0000000000007b1d */ /* 0x000fec0000010000 */
[----:B------:R-:W-:Y:S05]  /*0200*/  @P0 EXIT ;  /* 0x000000000000094d */ /* 0x000fea0003800000 */
[----:B01----:R-:W0:Y:S01]  /*0210*/  LDS R0, [R9] ;  /* 0x0000000009007984 */ /* 0x003e220000000800 */
[----:B------:R-:W0:Y:S01]  /*0220*/  LDCU.128 UR8, c[0x3][URZ] ;  /* 0x00c00000ff0877ac */ /* 0x000e220008000c00 */
[----:B------:R-:W1:Y:S02]  /*0230*/  LDC.64 R2, c[0x0][0x388] ;  /* 0x0000e200ff027b82 */ /* 0x000e640000000a00 */
[----:B------:R-:W2:Y:S01]  /*0240*/  LDS R5, [R9+0x4] ;  /* 0x0000040009057984 */ /* 0x000ea20000000800 */
[----:B------:R-:W3:Y:S03]  /*0250*/  LDCU UR4, c[0x3][0x10] ;  /* 0x00c00200ff0477ac */ /* 0x000ee60008000800 */
[----:B------:R-:W4:Y:S04]  /*0260*/  LDS R11, [R9+0x8] ;  /* 0x00000800090b7984 */ /* 0x000f280000000800 */
[----:B------:R-:W5:Y:S04]  /*0270*/  LDS R13, [R9+0xc] ;  /* 0x00000c00090d7984 */ /* 0x000f680000000800 */
[----:B------:R-:W3:Y:S01]  /*0280*/  LDS R15, [R9+0x10] ;  /* 0x00001000090f7984 */ /* 0x000ee20000000800 */
[----:B-1----:R-:W-:-:S04]  /*0290*/  IMAD.WIDE R2, R7, 0x4, R2 ;  /* 0x0000000407027825 */ /* 0x002fc800078e0202 */
[----:B0-----:R-:W-:-:S04]  /*02a0*/  FFMA R0, R0, UR8, RZ ;  /* 0x0000000800007c23 */ /* 0x001fc800080000ff */
[----:B--2---:R-:W-:-:S04]  /*02b0*/  FFMA R0, R5, UR9, R0 ;  /* 0x0000000905007c23 */ /* 0x004fc80008000000 */
[----:B----4-:R-:W-:-:S04]  /*02c0*/  FFMA R0, R11, UR10, R0 ;  /* 0x0000000a0b007c23 */ /* 0x010fc80008000000 */
[----:B-----5:R-:W-:-:S04]  /*02d0*/  FFMA R0, R13, UR11, R0 ;  /* 0x0000000b0d007c23 */ /* 0x020fc80008000000 */
[----:B---3--:R-:W-:-:S05]  /*02e0*/  FFMA R15, R15, UR4, R0 ;  /* 0x000000040f0f7c23 */ /* 0x008fca0008000000 */
[----:B------:R-:W-:Y:S01]  /*02f0*/  STG.E desc[UR6][R2.64], R15 ;  /* 0x0000000f02007986 */ /* 0x000fe2000c101906 */
[----:B------:R-:W-:Y:S05]  /*0300*/  EXIT ;  /* 0x000000000000794d */ /* 0x000fea0003800000 */
.L_x_2:
[----:B------:R-:W-:-:S00]  /*0310*/  BRA `(.L_x_2) ;  /* 0xfffffffc00fc7947 */ /* 0x000fc0000383ffff */
[----:B------:R-:W-:-:S00]  /*0320*/  NOP ;  /* 0x0000000000007918 */ /* 0x000fc00000000000 */
        /* <DEDUP_REMOVED lines=13> */
.L_x_3:


//--------------------- .nv.shared._Z16BasicConvolutionPKfPfi --------------------------
	.section	.nv.shared._Z16BasicConvolutionPKfPfi,"aw",@nobits
	.sectionflags	@""
	.align	4
.nv.shared._Z16BasicConvolutionPKfPfi:
	.zero		1104


//--------------------- .nv.shared.reserved.0     --------------------------
	.section	.nv.shared.reserved.0,"aw",@nobits
	.weak		__nv_reservedSMEM_offset_0_alias
	.size		__nv_reservedSMEM_offset_0_alias, 0, 64
	.other		__nv_reservedSMEM_offset_0_alias,@"STO_CUDA_RESERVED_SHARED STV_DEFAULT"
__nv_reservedSMEM_offset_0_alias:
	.zero		0
	.zero		64


//--------------------- .nv.constant0._Z16BasicConvolutionPKfPfi --------------------------
	.section	.nv.constant0._Z16BasicConvolutionPKfPfi,"a",@progbits
	.sectionflags	@""
	.align	4
.nv.constant0._Z16BasicConvolutionPKfPfi:
	.zero		916


//--------------------- SYMBOLS --------------------------

	.type		.nv.reservedSmem.offset0,@object
	.size		.nv.reservedSmem.offset0,0x4
	.type		.nv.reservedSmem.cap,@object
	.size		.nv.reservedSmem.cap,0x4
